//
// Generated by NVIDIA NVVM Compiler
//
// Compiler Build ID: CL-36424714
// Cuda compilation tools, release 13.0, V13.0.88
// Based on NVVM 20.0.0
//

.version 9.0
.target sm_100
.address_size 64

	// .globl	_Z18gpu_stencil_globalPKfPfii

.visible .entry _Z18gpu_stencil_globalPKfPfii(
	.param .u64 .ptr .align 1 _Z18gpu_stencil_globalPKfPfii_param_0,
	.param .u64 .ptr .align 1 _Z18gpu_stencil_globalPKfPfii_param_1,
	.param .u32 _Z18gpu_stencil_globalPKfPfii_param_2,
	.param .u32 _Z18gpu_stencil_globalPKfPfii_param_3
)
{
	.reg .pred 	%p<9>;
	.reg .b32 	%r<51>;
	.reg .b32 	%f<79>;
	.reg .b64 	%rd<15>;

	ld.param.u64 	%rd4, [_Z18gpu_stencil_globalPKfPfii_param_0];
	ld.param.u64 	%rd3, [_Z18gpu_stencil_globalPKfPfii_param_1];
	ld.param.u32 	%r28, [_Z18gpu_stencil_globalPKfPfii_param_2];
	ld.param.u32 	%r29, [_Z18gpu_stencil_globalPKfPfii_param_3];
	cvta.to.global.u64 	%rd1, %rd4;
	mov.u32 	%r30, %ctaid.y;
	mov.u32 	%r31, %ntid.y;
	mov.u32 	%r32, %tid.y;
	mad.lo.s32 	%r1, %r30, %r31, %r32;
	mov.u32 	%r33, %ctaid.x;
	mov.u32 	%r34, %ntid.x;
	mov.u32 	%r35, %tid.x;
	mad.lo.s32 	%r2, %r33, %r34, %r35;
	shl.b32 	%r3, %r29, 1;
	sub.s32 	%r4, %r28, %r3;
	max.s32 	%r36, %r1, %r2;
	setp.ge.s32 	%p1, %r36, %r4;
	@%p1 bra 	$L__BB0_14;
	neg.s32 	%r5, %r29;
	setp.lt.s32 	%p2, %r29, 0;
	mov.f32 	%f74, 0f00000000;
	@%p2 bra 	$L__BB0_13;
	add.s32 	%r37, %r3, 1;
	and.b32  	%r6, %r3, 14;
	and.b32  	%r7, %r3, 6;
	and.b32  	%r8, %r29, 1;
	and.b32  	%r38, %r37, 2147483632;
	neg.s32 	%r9, %r38;
	add.s32 	%r10, %r29, %r2;
	add.s32 	%r11, %r29, %r1;
	mov.f32 	%f74, 0f00000000;
	mov.u32 	%r44, %r5;
$L__BB0_3:
	setp.lt.u32 	%p3, %r3, 15;
	add.s32 	%r39, %r11, %r44;
	mul.lo.s32 	%r13, %r39, %r28;
	add.s32 	%r14, %r10, %r13;
	mov.u32 	%r48, %r5;
	@%p3 bra 	$L__BB0_6;
	add.s32 	%r45, %r2, %r13;
	mov.u32 	%r46, %r9;
	mov.u32 	%r48, %r5;
$L__BB0_5:
	.pragma "nounroll";
	mul.wide.s32 	%rd5, %r45, 4;
	add.s64 	%rd6, %rd1, %rd5;
	ld.global.f32 	%f15, [%rd6];
	add.f32 	%f16, %f74, %f15;
	ld.global.f32 	%f17, [%rd6+4];
	add.f32 	%f18, %f16, %f17;
	ld.global.f32 	%f19, [%rd6+8];
	add.f32 	%f20, %f18, %f19;
	ld.global.f32 	%f21, [%rd6+12];
	add.f32 	%f22, %f20, %f21;
	ld.global.f32 	%f23, [%rd6+16];
	add.f32 	%f24, %f22, %f23;
	ld.global.f32 	%f25, [%rd6+20];
	add.f32 	%f26, %f24, %f25;
	ld.global.f32 	%f27, [%rd6+24];
	add.f32 	%f28, %f26, %f27;
	ld.global.f32 	%f29, [%rd6+28];
	add.f32 	%f30, %f28, %f29;
	ld.global.f32 	%f31, [%rd6+32];
	add.f32 	%f32, %f30, %f31;
	ld.global.f32 	%f33, [%rd6+36];
	add.f32 	%f34, %f32, %f33;
	ld.global.f32 	%f35, [%rd6+40];
	add.f32 	%f36, %f34, %f35;
	ld.global.f32 	%f37, [%rd6+44];
	add.f32 	%f38, %f36, %f37;
	ld.global.f32 	%f39, [%rd6+48];
	add.f32 	%f40, %f38, %f39;
	ld.global.f32 	%f41, [%rd6+52];
	add.f32 	%f42, %f40, %f41;
	ld.global.f32 	%f43, [%rd6+56];
	add.f32 	%f44, %f42, %f43;
	ld.global.f32 	%f45, [%rd6+60];
	add.f32 	%f74, %f44, %f45;
	add.s32 	%r48, %r48, 16;
	add.s32 	%r46, %r46, 16;
	add.s32 	%r45, %r45, 16;
	setp.ne.s32 	%p4, %r46, 0;
	@%p4 bra 	$L__BB0_5;
$L__BB0_6:
	setp.lt.u32 	%p5, %r6, 7;
	@%p5 bra 	$L__BB0_8;
	add.s32 	%r40, %r14, %r48;
	mul.wide.s32 	%rd7, %r40, 4;
	add.s64 	%rd8, %rd1, %rd7;
	ld.global.f32 	%f46, [%rd8];
	add.f32 	%f47, %f74, %f46;
	ld.global.f32 	%f48, [%rd8+4];
	add.f32 	%f49, %f47, %f48;
	ld.global.f32 	%f50, [%rd8+8];
	add.f32 	%f51, %f49, %f50;
	ld.global.f32 	%f52, [%rd8+12];
	add.f32 	%f53, %f51, %f52;
	ld.global.f32 	%f54, [%rd8+16];
	add.f32 	%f55, %f53, %f54;
	ld.global.f32 	%f56, [%rd8+20];
	add.f32 	%f57, %f55, %f56;
	ld.global.f32 	%f58, [%rd8+24];
	add.f32 	%f59, %f57, %f58;
	ld.global.f32 	%f60, [%rd8+28];
	add.f32 	%f74, %f59, %f60;
	add.s32 	%r48, %r48, 8;
$L__BB0_8:
	setp.lt.u32 	%p6, %r7, 3;
	@%p6 bra 	$L__BB0_10;
	add.s32 	%r41, %r14, %r48;
	mul.wide.s32 	%rd9, %r41, 4;
	add.s64 	%rd10, %rd1, %rd9;
	ld.global.f32 	%f61, [%rd10];
	add.f32 	%f62, %f74, %f61;
	ld.global.f32 	%f63, [%rd10+4];
	add.f32 	%f64, %f62, %f63;
	ld.global.f32 	%f65, [%rd10+8];
	add.f32 	%f66, %f64, %f65;
	ld.global.f32 	%f67, [%rd10+12];
	add.f32 	%f74, %f66, %f67;
	add.s32 	%r48, %r48, 4;
$L__BB0_10:
	setp.eq.s32 	%p7, %r8, 0;
	add.s32 	%r42, %r14, %r48;
	mul.wide.s32 	%rd11, %r42, 4;
	add.s64 	%rd2, %rd1, %rd11;
	ld.global.f32 	%f68, [%rd2];
	add.f32 	%f74, %f74, %f68;
	@%p7 bra 	$L__BB0_12;
	ld.global.f32 	%f69, [%rd2+4];
	add.f32 	%f70, %f74, %f69;
	ld.global.f32 	%f71, [%rd2+8];
	add.f32 	%f74, %f70, %f71;
$L__BB0_12:
	add.s32 	%r27, %r44, 1;
	setp.ne.s32 	%p8, %r44, %r29;
	mov.u32 	%r44, %r27;
	@%p8 bra 	$L__BB0_3;
$L__BB0_13:
	mad.lo.s32 	%r43, %r4, %r1, %r2;
	cvta.to.global.u64 	%rd12, %rd3;
	mul.wide.s32 	%rd13, %r43, 4;
	add.s64 	%rd14, %rd12, %rd13;
	st.global.f32 	[%rd14], %f74;
$L__BB0_14:
	ret;

}


// ===== COMPILED SASS (sm_100) =====

	.target	sm_100

	.elftype	@"ET_EXEC"


//--------------------- .note.nv.tkinfo           --------------------------
	.section	.note.nv.tkinfo,"",@"SHT_NOTE"
	.sectionflags	@"SHF_NOTE_NV_TKINFO"
	.tkinfo
        /*0018*/ 	.word	0x00000002
        /*0030*/ 	.string	""
        /*0030*/ 	.string	"ptxas"
        /*0030*/ 	.string	"Cuda compilation tools, release 13.0, V13.0.88"
        /*0030*/ 	.string	"Build cuda_13.0.r13.0/compiler.36424714_0"
        /*0030*/ 	.string	"-arch sm_100 -m 64 "



//--------------------- .note.nv.cuinfo           --------------------------
	.section	.note.nv.cuinfo,"",@"SHT_NOTE"
	.sectionflags	@"SHF_NOTE_NV_CUINFO"
        /*0018*/ 	.short	0x0002
        /*001a*/ 	.short	0x0064
        /*001c*/ 	.short	0x0082
	.zero		2


//--------------------- .nv.info                  --------------------------
	.section	.nv.info,"",@"SHT_CUDA_INFO"
	.align	4


	//----- nvinfo : EIATTR_REGCOUNT
	.align		4
        /*0000*/ 	.byte	0x04, 0x2f
        /*0002*/ 	.short	(.L_1 - .L_0)
	.align		4
.L_0:
        /*0004*/ 	.word	index@(_Z18gpu_stencil_globalPKfPfii)
        /*0008*/ 	.word	0x00000020


	//----- nvinfo : EIATTR_FRAME_SIZE
	.align		4
.L_1:
        /*000c*/ 	.byte	0x04, 0x11
        /*000e*/ 	.short	(.L_3 - .L_2)
	.align		4
.L_2:
        /*0010*/ 	.word	index@(_Z18gpu_stencil_globalPKfPfii)
        /*0014*/ 	.word	0x00000000


	//----- nvinfo : EIATTR_MIN_STACK_SIZE
	.align		4
.L_3:
        /*0018*/ 	.byte	0x04, 0x12
        /*001a*/ 	.short	(.L_5 - .L_4)
	.align		4
.L_4:
        /*001c*/ 	.word	index@(_Z18gpu_stencil_globalPKfPfii)
        /*0020*/ 	.word	0x00000000
.L_5:


//--------------------- .nv.compat                --------------------------
	.section	.nv.compat,"",@"SHT_CUDA_COMPAT_INFO"
	.align	4
        /*0000*/ 	.byte	0x02, 0x09, 0x00, 0x00, 0x02, 0x02, 0x01, 0x00, 0x02, 0x05, 0x05, 0x00, 0x03, 0x07, 0x01, 0x01
        /*0010*/ 	.byte	0x02, 0x03, 0x00, 0x00, 0x02, 0x06, 0x01, 0x00, 0x04, 0x0b, 0x08, 0x00, 0x09, 0x00, 0x00, 0x00
        /*0020*/ 	.byte	0x00, 0x00, 0x00, 0x00


//--------------------- .nv.info._Z18gpu_stencil_globalPKfPfii --------------------------
	.section	.nv.info._Z18gpu_stencil_globalPKfPfii,"",@"SHT_CUDA_INFO"
	.sectionflags	@""
	.align	4


	//----- nvinfo : EIATTR_CUDA_API_VERSION
	.align		4
        /*0000*/ 	.byte	0x04, 0x37
        /*0002*/ 	.short	(.L_7 - .L_6)
.L_6:
        /*0004*/ 	.word	0x00000082


	//----- nvinfo : EIATTR_KPARAM_INFO
	.align		4
.L_7:
        /*0008*/ 	.byte	0x04, 0x17
        /*000a*/ 	.short	(.L_9 - .L_8)
.L_8:
        /*000c*/ 	.word	0x00000000
        /*0010*/ 	.short	0x0003
        /*0012*/ 	.short	0x0014
        /*0014*/ 	.byte	0x00, 0xf0, 0x11, 0x00


	//----- nvinfo : EIATTR_KPARAM_INFO
	.align		4
.L_9:
        /*0018*/ 	.byte	0x04, 0x17
        /*001a*/ 	.short	(.L_11 - .L_10)
.L_10:
        /*001c*/ 	.word	0x00000000
        /*0020*/ 	.short	0x0002
        /*0022*/ 	.short	0x0010
        /*0024*/ 	.byte	0x00, 0xf0, 0x11, 0x00


	//----- nvinfo : EIATTR_KPARAM_INFO
	.align		4
.L_11:
        /*0028*/ 	.byte	0x04, 0x17
        /*002a*/ 	.short	(.L_13 - .L_12)
.L_12:
        /*002c*/ 	.word	0x00000000
        /*0030*/ 	.short	0x0001
        /*0032*/ 	.short	0x0008
        /*0034*/ 	.byte	0x00, 0xf5, 0x21, 0x00


	//----- nvinfo : EIATTR_KPARAM_INFO
	.align		4
.L_13:
        /*0038*/ 	.byte	0x04, 0x17
        /*003a*/ 	.short	(.L_15 - .L_14)
.L_14:
        /*003c*/ 	.word	0x00000000
        /*0040*/ 	.short	0x0000
        /*0042*/ 	.short	0x0000
        /*0044*/ 	.byte	0x00, 0xf5, 0x21, 0x00


	//----- nvinfo : EIATTR_SPARSE_MMA_MASK
	.align		4
.L_15:
        /*0048*/ 	.byte	0x03, 0x50
        /*004a*/ 	.short	0x0000


	//----- nvinfo : EIATTR_MAXREG_COUNT
	.align		4
        /*004c*/ 	.byte	0x03, 0x1b
        /*004e*/ 	.short	0x00ff


	//----- nvinfo : EIATTR_MERCURY_ISA_VERSION
	.align		4
        /*0050*/ 	.byte	0x03, 0x5f
        /*0052*/ 	.short	0x0101


	//----- nvinfo : EIATTR_VRC_CTA_INIT_COUNT
	.align		4
        /*0054*/ 	.byte	0x02, 0x4a
	.zero		1
	.zero		1


	//----- nvinfo : EIATTR_EXIT_INSTR_OFFSETS
	.align		4
        /*0058*/ 	.byte	0x04, 0x1c
        /*005a*/ 	.short	(.L_17 - .L_16)


	//   ....[0]....
.L_16:
        /*005c*/ 	.word	0x000000e0


	//   ....[1]....
        /*0060*/ 	.word	0x000007e0


	//----- nvinfo : EIATTR_CBANK_PARAM_SIZE
	.align		4
.L_17:
        /*0064*/ 	.byte	0x03, 0x19
        /*0066*/ 	.short	0x0018


	//----- nvinfo : EIATTR_PARAM_CBANK
	.align		4
        /*0068*/ 	.byte	0x04, 0x0a
        /*006a*/ 	.short	(.L_19 - .L_18)
	.align		4
.L_18:
        /*006c*/ 	.word	index@(.nv.constant0._Z18gpu_stencil_globalPKfPfii)
        /*0070*/ 	.short	0x0380
        /*0072*/ 	.short	0x0018


	//----- nvinfo : EIATTR_SW_WAR
	.align		4
.L_19:
        /*0074*/ 	.byte	0x04, 0x36
        /*0076*/ 	.short	(.L_21 - .L_20)
.L_20:
        /*0078*/ 	.word	0x00000008
.L_21:


//--------------------- .nv.callgraph             --------------------------
	.section	.nv.callgraph,"",@"SHT_CUDA_CALLGRAPH"
	.align	4
	.sectionentsize	8
	.align		4
        /*0000*/ 	.word	0x00000000
	.align		4
        /*0004*/ 	.word	0xffffffff
	.align		4
        /*0008*/ 	.word	0x00000000
	.align		4
        /*000c*/ 	.word	0xfffffffe
	.align		4
        /*0010*/ 	.word	0x00000000
	.align		4
        /*0014*/ 	.word	0xfffffffd
	.align		4
        /*0018*/ 	.word	0x00000000
	.align		4
        /*001c*/ 	.word	0xfffffffc


//--------------------- .text._Z18gpu_stencil_globalPKfPfii --------------------------
	.section	.text._Z18gpu_stencil_globalPKfPfii,"ax",@progbits
	.align	128
        .global         _Z18gpu_stencil_globalPKfPfii
        .type           _Z18gpu_stencil_globalPKfPfii,@function
        .size           _Z18gpu_stencil_globalPKfPfii,(.L_x_5 - _Z18gpu_stencil_globalPKfPfii)
        .other          _Z18gpu_stencil_globalPKfPfii,@"STO_CUDA_ENTRY STV_DEFAULT"
_Z18gpu_stencil_globalPKfPfii:
.text._Z18gpu_stencil_globalPKfPfii:
[----:B------:R-:W-:Y:S01]  /*0000*/  LDC R1, c[0x0][0x37c] ;  /* 0x0000df00ff017b82 */ /* 0x000fe20000000800 */
[----:B------:R-:W0:Y:S07]  /*0010*/  S2R R5, SR_TID.Y ;  /* 0x0000000000057919 */ /* 0x000e2e0000002200 */
[----:B------:R-:W0:Y:S01]  /*0020*/  LDC R0, c[0x0][0x364] ;  /* 0x0000d900ff007b82 */ /* 0x000e220000000800 */
[----:B------:R-:W1:Y:S07]  /*0030*/  S2R R4, SR_TID.X ;  /* 0x0000000000047919 */ /* 0x000e6e0000002100 */
[----:B------:R-:W0:Y:S08]  /*0040*/  S2UR UR4, SR_CTAID.Y ;  /* 0x00000000000479c3 */ /* 0x000e300000002600 */
[----:B------:R-:W1:Y:S08]  /*0050*/  S2UR UR5, SR_CTAID.X ;  /* 0x00000000000579c3 */ /* 0x000e700000002500 */
[----:B------:R-:W1:Y:S08]  /*0060*/  LDC R13, c[0x0][0x360] ;  /* 0x0000d800ff0d7b82 */ /* 0x000e700000000800 */
[----:B------:R-:W2:Y:S01]  /*0070*/  LDC.64 R2, c[0x0][0x390] ;  /* 0x0000e400ff027b82 */ /* 0x000ea20000000a00 */
[----:B0-----:R-:W-:-:S02]  /*0080*/  IMAD R0, R0, UR4, R5 ;  /* 0x0000000400007c24 */ /* 0x001fc4000f8e0205 */
[----:B-1----:R-:W-:-:S05]  /*0090*/  IMAD R13, R13, UR5, R4 ;  /* 0x000000050d0d7c24 */ /* 0x002fca000f8e0204 */
[----:B------:R-:W-:Y:S02]  /*00a0*/  VIMNMX R5, PT, PT, R0, R13, !PT ;  /* 0x0000000d00057248 */ /* 0x000fe40007fe0100 */
[----:B--2---:R-:W-:-:S04]  /*00b0*/  SHF.L.U32 R11, R3, 0x1, RZ ;  /* 0x00000001030b7819 */ /* 0x004fc800000006ff */
[----:B------:R-:W-:-:S04]  /*00c0*/  IADD3 R10, PT, PT, -R11, R2, RZ ;  /* 0x000000020b0a7210 */ /* 0x000fc80007ffe1ff */
[----:B------:R-:W-:-:S13]  /*00d0*/  ISETP.GE.AND P0, PT, R5, R10, PT ;  /* 0x0000000a0500720c */ /* 0x000fda0003f06270 */
[----:B------:R-:W-:Y:S05]  /*00e0*/  @P0 EXIT ;  /* 0x000000000000094d */ /* 0x000fea0003800000 */
[----:B------:R-:W-:Y:S01]  /*00f0*/  ISETP.GE.AND P0, PT, R3, RZ, PT ;  /* 0x000000ff0300720c */ /* 0x000fe20003f06270 */
[----:B------:R-:W0:Y:S01]  /*0100*/  LDCU.64 UR4, c[0x0][0x358] ;  /* 0x00006b00ff0477ac */ /* 0x000e220008000a00 */
[----:B------:R-:W-:-:S11]  /*0110*/  HFMA2 R18, -RZ, RZ, 0, 0 ;  /* 0x00000000ff127431 */ /* 0x000fd600000001ff */
[----:B------:R-:W-:Y:S05]  /*0120*/  @!P0 BRA `(.L_x_0) ;  /* 0x00000004009c8947 */ /* 0x000fea0003800000 */
[C---:B------:R-:W-:Y:S02]  /*0130*/  IADD3 R2, PT, PT, R11.reuse, 0x1, RZ ;  /* 0x000000010b027810 */ /* 0x040fe40007ffe0ff */
[C---:B------:R-:W-:Y:S02]  /*0140*/  LOP3.LUT R4, R11.reuse, 0xe, RZ, 0xc0, !PT ;  /* 0x0000000e0b047812 */ /* 0x040fe400078ec0ff */
[----:B------:R-:W-:Y:S02]  /*0150*/  LOP3.LUT R5, R11, 0x6, RZ, 0xc0, !PT ;  /* 0x000000060b057812 */ /* 0x000fe400078ec0ff */
[----:B------:R-:W-:Y:S02]  /*0160*/  IADD3 R12, PT, PT, -R3, RZ, RZ ;  /* 0x000000ff030c7210 */ /* 0x000fe40007ffe1ff */
[----:B------:R-:W-:Y:S02]  /*0170*/  LOP3.LUT R2, R2, 0x7ffffff0, RZ, 0xc0, !PT ;  /* 0x7ffffff002027812 */ /* 0x000fe400078ec0ff */
[----:B------:R-:W-:-:S02]  /*0180*/  ISETP.GE.U32.AND P0, PT, R4, 0x7, PT ;  /* 0x000000070400780c */ /* 0x000fc40003f06070 */
[----:B------:R-:W-:Y:S02]  /*0190*/  ISETP.GE.U32.AND P1, PT, R5, 0x3, PT ;  /* 0x000000030500780c */ /* 0x000fe40003f26070 */
[-C--:B------:R-:W-:Y:S02]  /*01a0*/  IADD3 R15, PT, PT, R13, R3.reuse, RZ ;  /* 0x000000030d0f7210 */ /* 0x080fe40007ffe0ff */
[----:B------:R-:W-:Y:S02]  /*01b0*/  IADD3 R14, PT, PT, R0, R3, RZ ;  /* 0x00000003000e7210 */ /* 0x000fe40007ffe0ff */
[----:B------:R-:W-:Y:S02]  /*01c0*/  MOV R18, RZ ;  /* 0x000000ff00127202 */ /* 0x000fe40000000f00 */
[----:B------:R-:W-:Y:S02]  /*01d0*/  MOV R17, R12 ;  /* 0x0000000c00117202 */ /* 0x000fe40000000f00 */
[----:B------:R-:W-:-:S07]  /*01e0*/  IADD3 R16, PT, PT, -R2, RZ, RZ ;  /* 0x000000ff02107210 */ /* 0x000fce0007ffe1ff */
.L_x_3:
[----:B------:R-:W1:Y:S01]  /*01f0*/  LDC.64 R2, c[0x0][0x390] ;  /* 0x0000e400ff027b82 */ /* 0x000e620000000a00 */
[----:B------:R-:W-:Y:S02]  /*0200*/  ISETP.GE.U32.AND P2, PT, R11, 0xf, PT ;  /* 0x0000000f0b00780c */ /* 0x000fe40003f46070 */
[----:B------:R-:W-:Y:S02]  /*0210*/  IADD3 R9, PT, PT, R14, R17, RZ ;  /* 0x000000110e097210 */ /* 0x000fe40007ffe0ff */
[----:B------:R-:W-:-:S03]  /*0220*/  MOV R19, R12 ;  /* 0x0000000c00137202 */ /* 0x000fc60000000f00 */
[----:B------:R-:W2:Y:S01]  /*0230*/  LDC.64 R4, c[0x0][0x380] ;  /* 0x0000e000ff047b82 */ /* 0x000ea20000000a00 */
[----:B-1----:R-:W-:-:S05]  /*0240*/  IMAD R20, R9, R2, R15 ;  /* 0x0000000209147224 */ /* 0x002fca00078e020f */
[----:B------:R-:W-:Y:S05]  /*0250*/  @!P2 BRA `(.L_x_1) ;  /* 0x0000000000a8a947 */ /* 0x000fea0003800000 */
[----:B------:R-:W-:Y:S01]  /*0260*/  IMAD R9, R9, R2, R13 ;  /* 0x0000000209097224 */ /* 0x000fe200078e020d */
[----:B------:R-:W-:Y:S02]  /*0270*/  MOV R2, R16 ;  /* 0x0000001000027202 */ /* 0x000fe40000000f00 */
[----:B------:R-:W-:-:S07]  /*0280*/  MOV R19, R12 ;  /* 0x0000000c00137202 */ /* 0x000fce0000000f00 */
.L_x_2:
[----:B------:R-:W1:Y:S02]  /*0290*/  LDC.64 R6, c[0x0][0x380] ;  /* 0x0000e000ff067b82 */ /* 0x000e640000000a00 */
[----:B-1----:R-:W-:-:S05]  /*02a0*/  IMAD.WIDE R6, R9, 0x4, R6 ;  /* 0x0000000409067825 */ /* 0x002fca00078e0206 */
[----:B0-----:R-:W3:Y:S04]  /*02b0*/  LDG.E R21, desc[UR4][R6.64] ;  /* 0x0000000406157981 */ /* 0x001ee8000c1e1900 */
[----:B------:R-:W4:Y:S04]  /*02c0*/  LDG.E R27, desc[UR4][R6.64+0x4] ;  /* 0x00000404061b7981 */ /* 0x000f28000c1e1900 */
[----:B------:R-:W5:Y:S04]  /*02d0*/  LDG.E R22, desc[UR4][R6.64+0x8] ;  /* 0x0000080406167981 */ /* 0x000f68000c1e1900 */
[----:B------:R-:W2:Y:S04]  /*02e0*/  LDG.E R23, desc[UR4][R6.64+0xc] ;  /* 0x00000c0406177981 */ /* 0x000ea8000c1e1900 */
[----:B------:R-:W2:Y:S04]  /*02f0*/  LDG.E R25, desc[UR4][R6.64+0x10] ;  /* 0x0000100406197981 */ /* 0x000ea8000c1e1900 */
[----:B------:R-:W2:Y:S04]  /*0300*/  LDG.E R24, desc[UR4][R6.64+0x14] ;  /* 0x0000140406187981 */ /* 0x000ea8000c1e1900 */
[----:B------:R-:W2:Y:S01]  /*0310*/  LDG.E R8, desc[UR4][R6.64+0x18] ;  /* 0x0000180406087981 */ /* 0x000ea2000c1e1900 */
[----:B---3--:R-:W-:-:S03]  /*0320*/  FADD R18, R21, R18 ;  /* 0x0000001215127221 */ /* 0x008fc60000000000 */
[----:B------:R-:W3:Y:S01]  /*0330*/  LDG.E R21, desc[UR4][R6.64+0x1c] ;  /* 0x00001c0406157981 */ /* 0x000ee2000c1e1900 */
[----:B----4-:R-:W-:-:S03]  /*0340*/  FADD R27, R18, R27 ;  /* 0x0000001b121b7221 */ /* 0x010fc60000000000 */
[----:B------:R-:W4:Y:S01]  /*0350*/  LDG.E R18, desc[UR4][R6.64+0x20] ;  /* 0x0000200406127981 */ /* 0x000f22000c1e1900 */
[----:B-----5:R-:W-:-:S03]  /*0360*/  FADD R26, R27, R22 ;  /* 0x000000161b1a7221 */ /* 0x020fc60000000000 */
[----:B------:R-:W5:Y:S01]  /*0370*/  LDG.E R22, desc[UR4][R6.64+0x24] ;  /* 0x0000240406167981 */ /* 0x000f62000c1e1900 */
[----:B--2---:R-:W-:-:S03]  /*0380*/  FADD R26, R26, R23 ;  /* 0x000000171a1a7221 */ /* 0x004fc60000000000 */
[----:B------:R-:W2:Y:S01]  /*0390*/  LDG.E R23, desc[UR4][R6.64+0x28] ;  /* 0x0000280406177981 */ /* 0x000ea2000c1e1900 */
[----:B------:R-:W-:-:S03]  /*03a0*/  FADD R27, R26, R25 ;  /* 0x000000191a1b7221 */ /* 0x000fc60000000000 */
[----:B------:R-:W2:Y:S01]  /*03b0*/  LDG.E R25, desc[UR4][R6.64+0x2c] ;  /* 0x00002c0406197981 */ /* 0x000ea2000c1e1900 */
[----:B------:R-:W-:-:S03]  /*03c0*/  FADD R27, R27, R24 ;  /* 0x000000181b1b7221 */ /* 0x000fc60000000000 */
[----:B------:R-:W2:Y:S01]  /*03d0*/  LDG.E R24, desc[UR4][R6.64+0x30] ;  /* 0x0000300406187981 */ /* 0x000ea2000c1e1900 */
[----:B------:R-:W-:-:S03]  /*03e0*/  FADD R26, R27, R8 ;  /* 0x000000081b1a7221 */ /* 0x000fc60000000000 */
[----:B------:R-:W2:Y:S01]  /*03f0*/  LDG.E R8, desc[UR4][R6.64+0x34] ;  /* 0x0000340406087981 */ /* 0x000ea2000c1e1900 */
[----:B---3--:R-:W-:-:S03]  /*0400*/  FADD R27, R26, R21 ;  /* 0x000000151a1b7221 */ /* 0x008fc60000000000 */
[----:B------:R-:W3:Y:S04]  /*0410*/  LDG.E R21, desc[UR4][R6.64+0x38] ;  /* 0x0000380406157981 */ /* 0x000ee8000c1e1900 */
[----:B------:R-:W3:Y:S01]  /*0420*/  LDG.E R26, desc[UR4][R6.64+0x3c] ;  /* 0x00003c04061a7981 */ /* 0x000ee2000c1e1900 */
[----:B----4-:R-:W-:Y:S01]  /*0430*/  FADD R27, R27, R18 ;  /* 0x000000121b1b7221 */ /* 0x010fe20000000000 */
[----:B------:R-:W-:Y:S02]  /*0440*/  IADD3 R2, PT, PT, R2, 0x10, RZ ;  /* 0x0000001002027810 */ /* 0x000fe40007ffe0ff */
[----:B------:R-:W-:Y:S01]  /*0450*/  IADD3 R19, PT, PT, R19, 0x10, RZ ;  /* 0x0000001013137810 */ /* 0x000fe20007ffe0ff */
[----:B-----5:R-:W-:Y:S01]  /*0460*/  FADD R22, R27, R22 ;  /* 0x000000161b167221 */ /* 0x020fe20000000000 */
[----:B------:R-:W-:-:S02]  /*0470*/  ISETP.NE.AND P2, PT, R2, RZ, PT ;  /* 0x000000ff0200720c */ /* 0x000fc40003f45270 */
[----:B------:R-:W-:Y:S01]  /*0480*/  IADD3 R9, PT, PT, R9, 0x10, RZ ;  /* 0x0000001009097810 */ /* 0x000fe20007ffe0ff */
[----:B--2---:R-:W-:-:S04]  /*0490*/  FADD R22, R22, R23 ;  /* 0x0000001716167221 */ /* 0x004fc80000000000 */
[----:B------:R-:W-:-:S04]  /*04a0*/  FADD R25, R22, R25 ;  /* 0x0000001916197221 */ /* 0x000fc80000000000 */
[----:B------:R-:W-:-:S04]  /*04b0*/  FADD R25, R25, R24 ;  /* 0x0000001819197221 */ /* 0x000fc80000000000 */
[----:B------:R-:W-:-:S04]  /*04c0*/  FADD R8, R25, R8 ;  /* 0x0000000819087221 */ /* 0x000fc80000000000 */
[----:B---3--:R-:W-:-:S04]  /*04d0*/  FADD R21, R8, R21 ;  /* 0x0000001508157221 */ /* 0x008fc80000000000 */
[----:B------:R-:W-:Y:S01]  /*04e0*/  FADD R18, R21, R26 ;  /* 0x0000001a15127221 */ /* 0x000fe20000000000 */
[----:B------:R-:W-:Y:S06]  /*04f0*/  @P2 BRA `(.L_x_2) ;  /* 0xfffffffc00642947 */ /* 0x000fec000383ffff */
.L_x_1:
[----:B------:R-:W-:-:S05]  /*0500*/  @P0 IADD3 R9, PT, PT, R20, R19, RZ ;  /* 0x0000001314090210 */ /* 0x000fca0007ffe0ff */
[----:B--2---:R-:W-:-:S05]  /*0510*/  @P0 IMAD.WIDE R8, R9, 0x4, R4 ;  /* 0x0000000409080825 */ /* 0x004fca00078e0204 */
[----:B0-----:R-:W2:Y:S04]  /*0520*/  @P0 LDG.E R23, desc[UR4][R8.64] ;  /* 0x0000000408170981 */ /* 0x001ea8000c1e1900 */
[----:B------:R-:W3:Y:S04]  /*0530*/  @P0 LDG.E R24, desc[UR4][R8.64+0x4] ;  /* 0x0000040408180981 */ /* 0x000ee8000c1e1900 */
[----:B------:R-:W4:Y:S04]  /*0540*/  @P0 LDG.E R2, desc[UR4][R8.64+0x8] ;  /* 0x0000080408020981 */ /* 0x000f28000c1e1900 */
[----:B------:R-:W5:Y:S01]  /*0550*/  @P0 LDG.E R22, desc[UR4][R8.64+0xc] ;  /* 0x00000c0408160981 */ /* 0x000f62000c1e1900 */
[----:B------:R-:W-:-:S03]  /*0560*/  @P0 IADD3 R19, PT, PT, R19, 0x8, RZ ;  /* 0x0000000813130810 */ /* 0x000fc60007ffe0ff */
[----:B------:R-:W5:Y:S01]  /*0570*/  @P0 LDG.E R21, desc[UR4][R8.64+0x10] ;  /* 0x0000100408150981 */ /* 0x000f62000c1e1900 */
[----:B------:R-:W-:-:S03]  /*0580*/  @P1 IADD3 R7, PT, PT, R20, R19, RZ ;  /* 0x0000001314071210 */ /* 0x000fc60007ffe0ff */
[----:B------:R-:W5:Y:S01]  /*0590*/  @P0 LDG.E R26, desc[UR4][R8.64+0x14] ;  /* 0x00001404081a0981 */ /* 0x000f62000c1e1900 */
[----:B------:R-:W-:-:S03]  /*05a0*/  @P1 IADD3 R19, PT, PT, R19, 0x4, RZ ;  /* 0x0000000413131810 */ /* 0x000fc60007ffe0ff */
[----:B------:R-:W5:Y:S01]  /*05b0*/  @P0 LDG.E R25, desc[UR4][R8.64+0x18] ;  /* 0x0000180408190981 */ /* 0x000f62000c1e1900 */
[----:B------:R-:W-:-:S03]  /*05c0*/  @P1 IMAD.WIDE R6, R7, 0x4, R4 ;  /* 0x0000000407061825 */ /* 0x000fc600078e0204 */
[----:B------:R-:W5:Y:S01]  /*05d0*/  @P0 LDG.E R27, desc[UR4][R8.64+0x1c] ;  /* 0x00001c04081b0981 */ /* 0x000f62000c1e1900 */
[----:B------:R-:W-:-:S03]  /*05e0*/  IADD3 R29, PT, PT, R20, R19, RZ ;  /* 0x00000013141d7210 */ /* 0x000fc60007ffe0ff */
[----:B------:R-:W5:Y:S01]  /*05f0*/  @P1 LDG.E R19, desc[UR4][R6.64] ;  /* 0x0000000406131981 */ /* 0x000f62000c1e1900 */
[----:B------:R-:W-:Y:S01]  /*0600*/  LOP3.LUT P2, RZ, R3, 0x1, RZ, 0xc0, !PT ;  /* 0x0000000103ff7812 */ /* 0x000fe2000784c0ff */
[----:B------:R-:W-:Y:S02]  /*0610*/  IMAD.WIDE R4, R29, 0x4, R4 ;  /* 0x000000041d047825 */ /* 0x000fe400078e0204 */
[----:B------:R-:W5:Y:S04]  /*0620*/  @P1 LDG.E R28, desc[UR4][R6.64+0x4] ;  /* 0x00000404061c1981 */ /* 0x000f68000c1e1900 */
[----:B------:R-:W5:Y:S04]  /*0630*/  @P1 LDG.E R20, desc[UR4][R6.64+0x8] ;  /* 0x0000080406141981 */ /* 0x000f68000c1e1900 */
[----:B------:R-:W5:Y:S04]  /*0640*/  @P1 LDG.E R29, desc[UR4][R6.64+0xc] ;  /* 0x00000c04061d1981 */ /* 0x000f68000c1e1900 */
[----:B------:R-:W5:Y:S04]  /*0650*/  @P2 LDG.E R9, desc[UR4][R4.64+0x4] ;  /* 0x0000040404092981 */ /* 0x000f68000c1e1900 */
[----:B------:R-:W5:Y:S01]  /*0660*/  @P2 LDG.E R8, desc[UR4][R4.64+0x8] ;  /* 0x0000080404082981 */ /* 0x000f62000c1e1900 */
[----:B--2---:R-:W-:-:S04]  /*0670*/  @P0 FADD R23, R18, R23 ;  /* 0x0000001712170221 */ /* 0x004fc80000000000 */
[----:B---3--:R-:W-:Y:S02]  /*0680*/  @P0 FADD R24, R23, R24 ;  /* 0x0000001817180221 */ /* 0x008fe40000000000 */
[----:B------:R-:W2:Y:S02]  /*0690*/  LDG.E R23, desc[UR4][R4.64] ;  /* 0x0000000404177981 */ /* 0x000ea4000c1e1900 */
[----:B----4-:R-:W-:-:S04]  /*06a0*/  @P0 FADD R2, R24, R2 ;  /* 0x0000000218020221 */ /* 0x010fc80000000000 */
[----:B-----5:R-:W-:-:S04]  /*06b0*/  @P0 FADD R2, R2, R22 ;  /* 0x0000001602020221 */ /* 0x020fc80000000000 */
[----:B------:R-:W-:-:S04]  /*06c0*/  @P0 FADD R21, R2, R21 ;  /* 0x0000001502150221 */ /* 0x000fc80000000000 */
[----:B------:R-:W-:-:S04]  /*06d0*/  @P0 FADD R26, R21, R26 ;  /* 0x0000001a151a0221 */ /* 0x000fc80000000000 */
[----:B------:R-:W-:-:S04]  /*06e0*/  @P0 FADD R26, R26, R25 ;  /* 0x000000191a1a0221 */ /* 0x000fc80000000000 */
[----:B------:R-:W-:-:S04]  /*06f0*/  @P0 FADD R18, R26, R27 ;  /* 0x0000001b1a120221 */ /* 0x000fc80000000000 */
[----:B------:R-:W-:-:S04]  /*0700*/  @P1 FADD R19, R18, R19 ;  /* 0x0000001312131221 */ /* 0x000fc80000000000 */
[----:B------:R-:W-:Y:S01]  /*0710*/  @P1 FADD R19, R19, R28 ;  /* 0x0000001c13131221 */ /* 0x000fe20000000000 */
[----:B------:R-:W-:-:S03]  /*0720*/  ISETP.NE.AND P3, PT, R17, R3, PT ;  /* 0x000000031100720c */ /* 0x000fc60003f65270 */
[----:B------:R-:W-:-:S04]  /*0730*/  @P1 FADD R20, R19, R20 ;  /* 0x0000001413141221 */ /* 0x000fc80000000000 */
[----:B------:R-:W-:Y:S01]  /*0740*/  @P1 FADD R18, R20, R29 ;  /* 0x0000001d14121221 */ /* 0x000fe20000000000 */
[----:B------:R-:W-:-:S03]  /*0750*/  IADD3 R17, PT, PT, R17, 0x1, RZ ;  /* 0x0000000111117810 */ /* 0x000fc60007ffe0ff */
[----:B--2---:R-:W-:-:S04]  /*0760*/  FADD R18, R23, R18 ;  /* 0x0000001217127221 */ /* 0x004fc80000000000 */
[----:B------:R-:W-:-:S04]  /*0770*/  @P2 FADD R9, R18, R9 ;  /* 0x0000000912092221 */ /* 0x000fc80000000000 */
[----:B------:R-:W-:Y:S01]  /*0780*/  @P2 FADD R18, R9, R8 ;  /* 0x0000000809122221 */ /* 0x000fe20000000000 */
[----:B------:R-:W-:Y:S06]  /*0790*/  @P3 BRA `(.L_x_3) ;  /* 0xfffffff800943947 */ /* 0x000fec000383ffff */
.L_x_0:
[----:B------:R-:W1:Y:S01]  /*07a0*/  LDC.64 R2, c[0x0][0x388] ;  /* 0x0000e200ff027b82 */ /* 0x000e620000000a00 */
[----:B------:R-:W-:-:S04]  /*07b0*/  IMAD R13, R0, R10, R13 ;  /* 0x0000000a000d7224 */ /* 0x000fc800078e020d */
[----:B-1----:R-:W-:-:S05]  /*07c0*/  IMAD.WIDE R2, R13, 0x4, R2 ;  /* 0x000000040d027825 */ /* 0x002fca00078e0202 */
[----:B0-----:R-:W-:Y:S01]  /*07d0*/  STG.E desc[UR4][R2.64], R18 ;  /* 0x0000001202007986 */ /* 0x001fe2000c101904 */
[----:B------:R-:W-:Y:S05]  /*07e0*/  EXIT ;  /* 0x000000000000794d */ /* 0x000fea0003800000 */
.L_x_4:
[----:B------:R-:W-:-:S00]  /*07f0*/  BRA `(.L_x_4) ;  /* 0xfffffffc00fc7947 */ /* 0x000fc0000383ffff */
[----:B------:R-:W-:-:S00]  /*0800*/  NOP ;  /* 0x0000000000007918 */ /* 0x000fc00000000000 */
[----:B------:R-:W-:-:S00]  /*0810*/  NOP ;  /* 0x0000000000007918 */ /* 0x000fc00000000000 */
[----:B------:R-:W-:-:S00]  /*0820*/  NOP ;  /* 0x0000000000007918 */ /* 0x000fc00000000000 */
[----:B------:R-:W-:-:S00]  /*0830*/  NOP ;  /* 0x0000000000007918 */ /* 0x000fc00000000000 */
[----:B------:R-:W-:-:S00]  /*0840*/  NOP ;  /* 0x0000000000007918 */ /* 0x000fc00000000000 */
[----:B------:R-:W-:-:S00]  /*0850*/  NOP ;  /* 0x0000000000007918 */ /* 0x000fc00000000000 */
[----:B------:R-:W-:-:S00]  /*0860*/  NOP ;  /* 0x0000000000007918 */ /* 0x000fc00000000000 */
[----:B------:R-:W-:-:S00]  /*0870*/  NOP ;  /* 0x0000000000007918 */ /* 0x000fc00000000000 */
.L_x_5:


//--------------------- .nv.shared.reserved.0     --------------------------
	.section	.nv.shared.reserved.0,"aw",@nobits
	.weak		__nv_reservedSMEM_offset_0_alias
	.size		__nv_reservedSMEM_offset_0_alias, 0, 64
	.other		__nv_reservedSMEM_offset_0_alias,@"STO_CUDA_RESERVED_SHARED STV_DEFAULT"
__nv_reservedSMEM_offset_0_alias:
	.zero		0
	.zero		64


//--------------------- .nv.constant0._Z18gpu_stencil_globalPKfPfii --------------------------
	.section	.nv.constant0._Z18gpu_stencil_globalPKfPfii,"a",@progbits
	.sectionflags	@""
	.align	4
.nv.constant0._Z18gpu_stencil_globalPKfPfii:
	.zero		920


//--------------------- SYMBOLS --------------------------

	.type		.nv.reservedSmem.offset0,@object
	.size		.nv.reservedSmem.offset0,0x4
